	.headerflags	@"EF_CUDA_TEXMODE_UNIFIED EF_CUDA_64BIT_ADDRESS EF_CUDA_ACCELERATORS EF_CUDA_SM90 EF_CUDA_VIRTUAL_SM(EF_CUDA_SM90)"
	.elftype	@"ET_EXEC"


//--------------------- .nv.info                  --------------------------
	.section	.nv.info,"",@"SHT_CUDA_INFO"
	.align	4


	//----- nvinfo : EIATTR_REGCOUNT
	.align		4
        /*0000*/ 	.byte	0x04, 0x2f
        /*0002*/ 	.short	(.L_1 - .L_0)
	.align		4
.L_0:
        /*0004*/ 	.word	index@(triton_poi_fused_convolution_exp_50)
        /*0008*/ 	.word	0x0000000c


	//----- nvinfo : EIATTR_MIN_STACK_SIZE
	.align		4
.L_1:
        /*000c*/ 	.byte	0x04, 0x12
        /*000e*/ 	.short	(.L_3 - .L_2)
	.align		4
.L_2:
        /*0010*/ 	.word	index@(triton_poi_fused_convolution_exp_50)
        /*0014*/ 	.word	0x00000000


	//----- nvinfo : EIATTR_FRAME_SIZE
	.align		4
.L_3:
        /*0018*/ 	.byte	0x04, 0x11
        /*001a*/ 	.short	(.L_5 - .L_4)
	.align		4
.L_4:
        /*001c*/ 	.word	index@(triton_poi_fused_convolution_exp_50)
        /*0020*/ 	.word	0x00000000


	//----- nvinfo : EIATTR_MIN_STACK_SIZE
	.align		4
.L_5:
        /*0024*/ 	.byte	0x04, 0x12
        /*0026*/ 	.short	(.L_7 - .L_6)
	.align		4
.L_6:
        /*0028*/ 	.word	index@(triton_poi_fused_convolution_exp_50)
        /*002c*/ 	.word	0x00000000
.L_7:


//--------------------- .nv.info.triton_poi_fused_convolution_exp_50 --------------------------
	.section	.nv.info.triton_poi_fused_convolution_exp_50,"",@"SHT_CUDA_INFO"
	.sectionflags	@""
	.align	4


	//----- nvinfo : EIATTR_CUDA_API_VERSION
	.align		4
        /*0000*/ 	.byte	0x04, 0x37
        /*0002*/ 	.short	(.L_9 - .L_8)
.L_8:
        /*0004*/ 	.word	0x0000007c


	//----- nvinfo : EIATTR_KPARAM_INFO
	.align		4
.L_9:
        /*0008*/ 	.byte	0x04, 0x17
        /*000a*/ 	.short	(.L_11 - .L_10)
.L_10:
        /*000c*/ 	.word	0x00000000
        /*0010*/ 	.short	0x0002
        /*0012*/ 	.short	0x0010
        /*0014*/ 	.byte	0x00, 0xf0, 0x11, 0x00


	//----- nvinfo : EIATTR_KPARAM_INFO
	.align		4
.L_11:
        /*0018*/ 	.byte	0x04, 0x17
        /*001a*/ 	.short	(.L_13 - .L_12)
.L_12:
        /*001c*/ 	.word	0x00000000
        /*0020*/ 	.short	0x0001
        /*0022*/ 	.short	0x0008
        /*0024*/ 	.byte	0x00, 0xf4, 0x21, 0x00


	//----- nvinfo : EIATTR_KPARAM_INFO
	.align		4
.L_13:
        /*0028*/ 	.byte	0x04, 0x17
        /*002a*/ 	.short	(.L_15 - .L_14)
.L_14:
        /*002c*/ 	.word	0x00000000
        /*0030*/ 	.short	0x0000
        /*0032*/ 	.short	0x0000
        /*0034*/ 	.byte	0x00, 0xf4, 0x21, 0x00


	//----- nvinfo : EIATTR_SPARSE_MMA_MASK
	.align		4
.L_15:
        /*0038*/ 	.byte	0x03, 0x50
        /*003a*/ 	.short	0x0000


	//----- nvinfo : EIATTR_MAXREG_COUNT
	.align		4
        /*003c*/ 	.byte	0x03, 0x1b
        /*003e*/ 	.short	0x00ff


	//----- nvinfo : EIATTR_EXIT_INSTR_OFFSETS
	.align		4
        /*0040*/ 	.byte	0x04, 0x1c
        /*0042*/ 	.short	(.L_17 - .L_16)


	//   ....[0]....
.L_16:
        /*0044*/ 	.word	0x00000210


	//----- nvinfo : EIATTR_REQNTID
	.align		4
.L_17:
        /*0048*/ 	.byte	0x04, 0x10
        /*004a*/ 	.short	(.L_19 - .L_18)
.L_18:
        /*004c*/ 	.word	0x00000080
        /*0050*/ 	.word	0x00000001
        /*0054*/ 	.word	0x00000001


	//----- nvinfo : EIATTR_CBANK_PARAM_SIZE
	.align		4
.L_19:
        /*0058*/ 	.byte	0x03, 0x19
        /*005a*/ 	.short	0x0014


	//----- nvinfo : EIATTR_PARAM_CBANK
	.align		4
        /*005c*/ 	.byte	0x04, 0x0a
        /*005e*/ 	.short	(.L_21 - .L_20)
	.align		4
.L_20:
        /*0060*/ 	.word	index@(.nv.constant0.triton_poi_fused_convolution_exp_50)
        /*0064*/ 	.short	0x0210
        /*0066*/ 	.short	0x0014


	//----- nvinfo : EIATTR_SW_WAR
	.align		4
.L_21:
        /*0068*/ 	.byte	0x04, 0x36
        /*006a*/ 	.short	(.L_23 - .L_22)
.L_22:
        /*006c*/ 	.word	0x00000008
.L_23:


//--------------------- .nv.callgraph             --------------------------
	.section	.nv.callgraph,"",@"SHT_CUDA_CALLGRAPH"
	.align	4
	.sectionentsize	8
	.align		4
        /*0000*/ 	.word	0x00000000
	.align		4
        /*0004*/ 	.word	0xffffffff
	.align		4
        /*0008*/ 	.word	0x00000000
	.align		4
        /*000c*/ 	.word	0xfffffffe
	.align		4
        /*0010*/ 	.word	0x00000000
	.align		4
        /*0014*/ 	.word	0xfffffffd
	.align		4
        /*0018*/ 	.word	0x00000000
	.align		4
        /*001c*/ 	.word	0xfffffffc


//--------------------- .text.triton_poi_fused_convolution_exp_50 --------------------------
	.section	.text.triton_poi_fused_convolution_exp_50,"ax",@progbits
	.align	128
        .global         triton_poi_fused_convolution_exp_50
        .type           triton_poi_fused_convolution_exp_50,@function
        .size           triton_poi_fused_convolution_exp_50,(.L_x_1 - triton_poi_fused_convolution_exp_50)
        .other          triton_poi_fused_convolution_exp_50,@"STO_CUDA_ENTRY STV_DEFAULT"
triton_poi_fused_convolution_exp_50:
.text.triton_poi_fused_convolution_exp_50:
[----:B------:R-:W-:Y:S01]  /*0000*/  LDC R1, c[0x0][0x28] ;  /* 0x00000a00ff017b82 */ /* 0x000fe20000000800 */
[----:B------:R-:W1:Y:S07]  /*0010*/  S2R R0, SR_TID.X ;  /* 0x0000000000007919 */ /* 0x000e6e0000002100 */
[----:B------:R-:W2:Y:S01]  /*0020*/  LDC.64 R4, c[0x0][0x218] ;  /* 0x00008600ff047b82 */ /* 0x000ea20000000a00 */
[----:B------:R-:W-:Y:S01]  /*0030*/  ULDC.64 UR4, c[0x0][0x208] ;  /* 0x0000820000047ab9 */ /* 0x000fe20000000a00 */
[----:B------:R-:W3:Y:S06]  /*0040*/  S2R R7, SR_CTAID.X ;  /* 0x0000000000077919 */ /* 0x000eec0000002500 */
[----:B------:R-:W4:Y:S01]  /*0050*/  LDC.64 R2, c[0x0][0x210] ;  /* 0x00008400ff027b82 */ /* 0x000f220000000a00 */
[----:B-1----:R-:W-:-:S02]  /*0060*/  SHF.L.U32 R0, R0, 0x1, RZ ;  /* 0x0000000100007819 */ /* 0x002fc400000006ff */
[----:B---3--:R-:W-:Y:S02]  /*0070*/  SHF.R.S32.HI R6, RZ, 0x17, R7 ;  /* 0x00000017ff067819 */ /* 0x008fe40000011407 */
[----:B------:R-:W-:Y:S02]  /*0080*/  LOP3.LUT R0, R0, 0xfe, RZ, 0xc0, !PT ;  /* 0x000000fe00007812 */ /* 0x000fe400078ec0ff */
[----:B------:R-:W-:Y:S02]  /*0090*/  SGXT R6, R6, 0x1 ;  /* 0x000000010606781a */ /* 0x000fe40000000200 */
[----:B------:R-:W-:-:S04]  /*00a0*/  LEA R7, R7, R0, 0x8 ;  /* 0x0000000007077211 */ /* 0x000fc800078e40ff */
[----:B------:R-:W-:Y:S01]  /*00b0*/  LEA.HI R6, R6, R7, RZ, 0x8 ;  /* 0x0000000706067211 */ /* 0x000fe200078f40ff */
[----:B----4-:R-:W-:-:S03]  /*00c0*/  IMAD.WIDE R2, R7, 0x4, R2 ;  /* 0x0000000407027825 */ /* 0x010fc600078e0202 */
[----:B------:R-:W-:-:S04]  /*00d0*/  SHF.R.S32.HI R6, RZ, 0x8, R6 ;  /* 0x00000008ff067819 */ /* 0x000fc80000011406 */
[----:B------:R-:W-:-:S04]  /*00e0*/  LEA.HI R0, R6, R6, RZ, 0x2 ;  /* 0x0000000606007211 */ /* 0x000fc800078f10ff */
[----:B------:R-:W-:-:S04]  /*00f0*/  LOP3.LUT R9, R0, 0xfffffffc, RZ, 0xc0, !PT ;  /* 0xfffffffc00097812 */ /* 0x000fc800078ec0ff */
[----:B------:R-:W-:Y:S02]  /*0100*/  IADD3 R9, R6, -R9, RZ ;  /* 0x8000000906097210 */ /* 0x000fe40007ffe0ff */
[----:B------:R-:W3:Y:S03]  /*0110*/  LDG.E.64 R6, desc[UR4][R2.64] ;  /* 0x0000000402067981 */ /* 0x000ee6000c1e1b00 */
[----:B--2---:R-:W-:-:S06]  /*0120*/  IMAD.WIDE R4, R9, 0x4, R4 ;  /* 0x0000000409047825 */ /* 0x004fcc00078e0204 */
[----:B------:R-:W3:Y:S02]  /*0130*/  LDG.E.EL R4, desc[UR4][R4.64] ;  /* 0x0000000404047981 */ /* 0x000ee4000c2e1900 */
[--C-:B---3--:R-:W-:Y:S01]  /*0140*/  FADD R6, R6, R4.reuse ;  /* 0x0000000406067221 */ /* 0x108fe20000000000 */
[----:B------:R-:W-:-:S03]  /*0150*/  FADD R7, R7, R4 ;  /* 0x0000000407077221 */ /* 0x000fc60000000000 */
[----:B------:R-:W-:Y:S01]  /*0160*/  FMUL R6, R6, 1.4426950216293334961 ;  /* 0x3fb8aa3b06067820 */ /* 0x000fe20000400000 */
[----:B------:R-:W-:-:S04]  /*0170*/  FMUL R7, R7, 1.4426950216293334961 ;  /* 0x3fb8aa3b07077820 */ /* 0x000fc80000400000 */
[----:B------:R-:W-:Y:S02]  /*0180*/  FSETP.GEU.AND P0, PT, R6, -126, PT ;  /* 0xc2fc00000600780b */ /* 0x000fe40003f0e000 */
[----:B------:R-:W-:-:S11]  /*0190*/  FSETP.GEU.AND P1, PT, R7, -126, PT ;  /* 0xc2fc00000700780b */ /* 0x000fd60003f2e000 */
[----:B------:R-:W-:Y:S02]  /*01a0*/  @!P0 FMUL R6, R6, 0.5 ;  /* 0x3f00000006068820 */ /* 0x000fe40000400000 */
[----:B------:R-:W-:Y:S02]  /*01b0*/  @!P1 FMUL R7, R7, 0.5 ;  /* 0x3f00000007079820 */ /* 0x000fe40000400000 */
[----:B------:R-:W1:Y:S08]  /*01c0*/  MUFU.EX2 R8, R6 ;  /* 0x0000000600087308 */ /* 0x000e700000000800 */
[----:B------:R-:W2:Y:S01]  /*01d0*/  MUFU.EX2 R9, R7 ;  /* 0x0000000700097308 */ /* 0x000ea20000000800 */
[----:B-1----:R-:W-:Y:S01]  /*01e0*/  @!P0 FMUL R8, R8, R8 ;  /* 0x0000000808088220 */ /* 0x002fe20000400000 */
[----:B--2---:R-:W-:-:S05]  /*01f0*/  @!P1 FMUL R9, R9, R9 ;  /* 0x0000000909099220 */ /* 0x004fca0000400000 */
[----:B------:R-:W-:Y:S01]  /*0200*/  STG.E.64 desc[UR4][R2.64], R8 ;  /* 0x0000000802007986 */ /* 0x000fe2000c101b04 */
[----:B------:R-:W-:Y:S05]  /*0210*/  EXIT ;  /* 0x000000000000794d */ /* 0x000fea0003800000 */
.L_x_0:
[----:B------:R-:W-:-:S00]  /*0220*/  BRA `(.L_x_0) ;  /* 0xfffffffc00fc7947 */ /* 0x000fc0000383ffff */
[----:B------:R-:W-:-:S00]  /*0230*/  NOP ;  /* 0x0000000000007918 */ /* 0x000fc00000000000 */
        /* <DEDUP_REMOVED lines=12> */
.L_x_1:


//--------------------- .nv.constant0.triton_poi_fused_convolution_exp_50 --------------------------
	.section	.nv.constant0.triton_poi_fused_convolution_exp_50,"a",@progbits
	.sectionflags	@""
	.align	4
.nv.constant0.triton_poi_fused_convolution_exp_50:
	.zero		548
